//
// Generated by NVIDIA NVVM Compiler
//
// Compiler Build ID: CL-36424714
// Cuda compilation tools, release 13.0, V13.0.88
// Based on NVVM 20.0.0
//

.version 9.0
.target sm_100
.address_size 64

	// .globl	_Z9incrementPfj

.visible .entry _Z9incrementPfj(
	.param .u64 .ptr .align 1 _Z9incrementPfj_param_0,
	.param .u32 _Z9incrementPfj_param_1
)
{
	.reg .pred 	%p<2>;
	.reg .b32 	%r<6>;
	.reg .b32 	%f<3>;
	.reg .b64 	%rd<5>;

	ld.param.u64 	%rd1, [_Z9incrementPfj_param_0];
	ld.param.u32 	%r2, [_Z9incrementPfj_param_1];
	mov.u32 	%r3, %ctaid.x;
	mov.u32 	%r4, %ntid.x;
	mov.u32 	%r5, %tid.x;
	mad.lo.s32 	%r1, %r3, %r4, %r5;
	setp.ge.u32 	%p1, %r1, %r2;
	@%p1 bra 	$L__BB0_2;
	cvta.to.global.u64 	%rd2, %rd1;
	mul.wide.u32 	%rd3, %r1, 4;
	add.s64 	%rd4, %rd2, %rd3;
	ld.global.f32 	%f1, [%rd4];
	add.f32 	%f2, %f1, 0f3F800000;
	st.global.f32 	[%rd4], %f2;
$L__BB0_2:
	ret;

}


// ===== COMPILED SASS (sm_100) =====

	.target	sm_100

	.elftype	@"ET_EXEC"


//--------------------- .note.nv.tkinfo           --------------------------
	.section	.note.nv.tkinfo,"",@"SHT_NOTE"
	.sectionflags	@"SHF_NOTE_NV_TKINFO"
	.tkinfo
        /*0018*/ 	.word	0x00000002
        /*0030*/ 	.string	""
        /*0030*/ 	.string	"ptxas"
        /*0030*/ 	.string	"Cuda compilation tools, release 13.0, V13.0.88"
        /*0030*/ 	.string	"Build cuda_13.0.r13.0/compiler.36424714_0"
        /*0030*/ 	.string	"-arch sm_100 -m 64 "



//--------------------- .note.nv.cuinfo           --------------------------
	.section	.note.nv.cuinfo,"",@"SHT_NOTE"
	.sectionflags	@"SHF_NOTE_NV_CUINFO"
        /*0018*/ 	.short	0x0002
        /*001a*/ 	.short	0x0064
        /*001c*/ 	.short	0x0082
	.zero		2


//--------------------- .nv.info                  --------------------------
	.section	.nv.info,"",@"SHT_CUDA_INFO"
	.align	4


	//----- nvinfo : EIATTR_REGCOUNT
	.align		4
        /*0000*/ 	.byte	0x04, 0x2f
        /*0002*/ 	.short	(.L_1 - .L_0)
	.align		4
.L_0:
        /*0004*/ 	.word	index@(_Z9incrementPfj)
        /*0008*/ 	.word	0x00000008


	//----- nvinfo : EIATTR_FRAME_SIZE
	.align		4
.L_1:
        /*000c*/ 	.byte	0x04, 0x11
        /*000e*/ 	.short	(.L_3 - .L_2)
	.align		4
.L_2:
        /*0010*/ 	.word	index@(_Z9incrementPfj)
        /*0014*/ 	.word	0x00000000


	//----- nvinfo : EIATTR_MIN_STACK_SIZE
	.align		4
.L_3:
        /*0018*/ 	.byte	0x04, 0x12
        /*001a*/ 	.short	(.L_5 - .L_4)
	.align		4
.L_4:
        /*001c*/ 	.word	index@(_Z9incrementPfj)
        /*0020*/ 	.word	0x00000000
.L_5:


//--------------------- .nv.compat                --------------------------
	.section	.nv.compat,"",@"SHT_CUDA_COMPAT_INFO"
	.align	4
        /*0000*/ 	.byte	0x02, 0x09, 0x00, 0x00, 0x02, 0x02, 0x01, 0x00, 0x02, 0x05, 0x05, 0x00, 0x03, 0x07, 0x01, 0x01
        /*0010*/ 	.byte	0x02, 0x03, 0x00, 0x00, 0x02, 0x06, 0x01, 0x00, 0x04, 0x0b, 0x08, 0x00, 0x09, 0x00, 0x00, 0x00
        /*0020*/ 	.byte	0x00, 0x00, 0x00, 0x00


//--------------------- .nv.info._Z9incrementPfj  --------------------------
	.section	.nv.info._Z9incrementPfj,"",@"SHT_CUDA_INFO"
	.sectionflags	@""
	.align	4


	//----- nvinfo : EIATTR_CUDA_API_VERSION
	.align		4
        /*0000*/ 	.byte	0x04, 0x37
        /*0002*/ 	.short	(.L_7 - .L_6)
.L_6:
        /*0004*/ 	.word	0x00000082


	//----- nvinfo : EIATTR_KPARAM_INFO
	.align		4
.L_7:
        /*0008*/ 	.byte	0x04, 0x17
        /*000a*/ 	.short	(.L_9 - .L_8)
.L_8:
        /*000c*/ 	.word	0x00000000
        /*0010*/ 	.short	0x0001
        /*0012*/ 	.short	0x0008
        /*0014*/ 	.byte	0x00, 0xf0, 0x11, 0x00


	//----- nvinfo : EIATTR_KPARAM_INFO
	.align		4
.L_9:
        /*0018*/ 	.byte	0x04, 0x17
        /*001a*/ 	.short	(.L_11 - .L_10)
.L_10:
        /*001c*/ 	.word	0x00000000
        /*0020*/ 	.short	0x0000
        /*0022*/ 	.short	0x0000
        /*0024*/ 	.byte	0x00, 0xf5, 0x21, 0x00


	//----- nvinfo : EIATTR_SPARSE_MMA_MASK
	.align		4
.L_11:
        /*0028*/ 	.byte	0x03, 0x50
        /*002a*/ 	.short	0x0000


	//----- nvinfo : EIATTR_MAXREG_COUNT
	.align		4
        /*002c*/ 	.byte	0x03, 0x1b
        /*002e*/ 	.short	0x00ff


	//----- nvinfo : EIATTR_MERCURY_ISA_VERSION
	.align		4
        /*0030*/ 	.byte	0x03, 0x5f
        /*0032*/ 	.short	0x0101


	//----- nvinfo : EIATTR_VRC_CTA_INIT_COUNT
	.align		4
        /*0034*/ 	.byte	0x02, 0x4a
	.zero		1
	.zero		1


	//----- nvinfo : EIATTR_EXIT_INSTR_OFFSETS
	.align		4
        /*0038*/ 	.byte	0x04, 0x1c
        /*003a*/ 	.short	(.L_13 - .L_12)


	//   ....[0]....
.L_12:
        /*003c*/ 	.word	0x00000070


	//   ....[1]....
        /*0040*/ 	.word	0x000000e0


	//----- nvinfo : EIATTR_CBANK_PARAM_SIZE
	.align		4
.L_13:
        /*0044*/ 	.byte	0x03, 0x19
        /*0046*/ 	.short	0x000c


	//----- nvinfo : EIATTR_PARAM_CBANK
	.align		4
        /*0048*/ 	.byte	0x04, 0x0a
        /*004a*/ 	.short	(.L_15 - .L_14)
	.align		4
.L_14:
        /*004c*/ 	.word	index@(.nv.constant0._Z9incrementPfj)
        /*0050*/ 	.short	0x0380
        /*0052*/ 	.short	0x000c


	//----- nvinfo : EIATTR_SW_WAR
	.align		4
.L_15:
        /*0054*/ 	.byte	0x04, 0x36
        /*0056*/ 	.short	(.L_17 - .L_16)
.L_16:
        /*0058*/ 	.word	0x00000008
.L_17:


//--------------------- .nv.callgraph             --------------------------
	.section	.nv.callgraph,"",@"SHT_CUDA_CALLGRAPH"
	.align	4
	.sectionentsize	8
	.align		4
        /*0000*/ 	.word	0x00000000
	.align		4
        /*0004*/ 	.word	0xffffffff
	.align		4
        /*0008*/ 	.word	0x00000000
	.align		4
        /*000c*/ 	.word	0xfffffffe
	.align		4
        /*0010*/ 	.word	0x00000000
	.align		4
        /*0014*/ 	.word	0xfffffffd
	.align		4
        /*0018*/ 	.word	0x00000000
	.align		4
        /*001c*/ 	.word	0xfffffffc


//--------------------- .text._Z9incrementPfj     --------------------------
	.section	.text._Z9incrementPfj,"ax",@progbits
	.align	128
        .global         _Z9incrementPfj
        .type           _Z9incrementPfj,@function
        .size           _Z9incrementPfj,(.L_x_1 - _Z9incrementPfj)
        .other          _Z9incrementPfj,@"STO_CUDA_ENTRY STV_DEFAULT"
_Z9incrementPfj:
.text._Z9incrementPfj:
[----:B------:R-:W-:Y:S01]  /*0000*/  LDC R1, c[0x0][0x37c] ;  /* 0x0000df00ff017b82 */ /* 0x000fe20000000800 */
[----:B------:R-:W0:Y:S07]  /*0010*/  S2R R0, SR_TID.X ;  /* 0x0000000000007919 */ /* 0x000e2e0000002100 */
[----:B------:R-:W0:Y:S01]  /*0020*/  S2UR UR4, SR_CTAID.X ;  /* 0x00000000000479c3 */ /* 0x000e220000002500 */
[----:B------:R-:W1:Y:S07]  /*0030*/  LDCU UR5, c[0x0][0x388] ;  /* 0x00007100ff0577ac */ /* 0x000e6e0008000800 */
[----:B------:R-:W0:Y:S02]  /*0040*/  LDC R5, c[0x0][0x360] ;  /* 0x0000d800ff057b82 */ /* 0x000e240000000800 */
[----:B0-----:R-:W-:-:S05]  /*0050*/  IMAD R5, R5, UR4, R0 ;  /* 0x0000000405057c24 */ /* 0x001fca000f8e0200 */
[----:B-1----:R-:W-:-:S13]  /*0060*/  ISETP.GE.U32.AND P0, PT, R5, UR5, PT ;  /* 0x0000000505007c0c */ /* 0x002fda000bf06070 */
[----:B------:R-:W-:Y:S05]  /*0070*/  @P0 EXIT ;  /* 0x000000000000094d */ /* 0x000fea0003800000 */
[----:B------:R-:W0:Y:S01]  /*0080*/  LDC.64 R2, c[0x0][0x380] ;  /* 0x0000e000ff027b82 */ /* 0x000e220000000a00 */
[----:B------:R-:W1:Y:S01]  /*0090*/  LDCU.64 UR4, c[0x0][0x358] ;  /* 0x00006b00ff0477ac */ /* 0x000e620008000a00 */
[----:B0-----:R-:W-:-:S05]  /*00a0*/  IMAD.WIDE.U32 R2, R5, 0x4, R2 ;  /* 0x0000000405027825 */ /* 0x001fca00078e0002 */
[----:B-1----:R-:W2:Y:S02]  /*00b0*/  LDG.E R0, desc[UR4][R2.64] ;  /* 0x0000000402007981 */ /* 0x002ea4000c1e1900 */
[----:B--2---:R-:W-:-:S05]  /*00c0*/  FADD R5, R0, 1 ;  /* 0x3f80000000057421 */ /* 0x004fca0000000000 */
[----:B------:R-:W-:Y:S01]  /*00d0*/  STG.E desc[UR4][R2.64], R5 ;  /* 0x0000000502007986 */ /* 0x000fe2000c101904 */
[----:B------:R-:W-:Y:S05]  /*00e0*/  EXIT ;  /* 0x000000000000794d */ /* 0x000fea0003800000 */
.L_x_0:
[----:B------:R-:W-:-:S00]  /*00f0*/  BRA `(.L_x_0) ;  /* 0xfffffffc00fc7947 */ /* 0x000fc0000383ffff */
[----:B------:R-:W-:-:S00]  /*0100*/  NOP ;  /* 0x0000000000007918 */ /* 0x000fc00000000000 */
[----:B------:R-:W-:-:S00]  /*0110*/  NOP ;  /* 0x0000000000007918 */ /* 0x000fc00000000000 */
[----:B------:R-:W-:-:S00]  /*0120*/  NOP ;  /* 0x0000000000007918 */ /* 0x000fc00000000000 */
[----:B------:R-:W-:-:S00]  /*0130*/  NOP ;  /* 0x0000000000007918 */ /* 0x000fc00000000000 */
[----:B------:R-:W-:-:S00]  /*0140*/  NOP ;  /* 0x0000000000007918 */ /* 0x000fc00000000000 */
[----:B------:R-:W-:-:S00]  /*0150*/  NOP ;  /* 0x0000000000007918 */ /* 0x000fc00000000000 */
[----:B------:R-:W-:-:S00]  /*0160*/  NOP ;  /* 0x0000000000007918 */ /* 0x000fc00000000000 */
[----:B------:R-:W-:-:S00]  /*0170*/  NOP ;  /* 0x0000000000007918 */ /* 0x000fc00000000000 */
.L_x_1:


//--------------------- .nv.shared.reserved.0     --------------------------
	.section	.nv.shared.reserved.0,"aw",@nobits
	.weak		__nv_reservedSMEM_offset_0_alias
	.size		__nv_reservedSMEM_offset_0_alias, 0, 64
	.other		__nv_reservedSMEM_offset_0_alias,@"STO_CUDA_RESERVED_SHARED STV_DEFAULT"
__nv_reservedSMEM_offset_0_alias:
	.zero		0
	.zero		64


//--------------------- .nv.constant0._Z9incrementPfj --------------------------
	.section	.nv.constant0._Z9incrementPfj,"a",@progbits
	.sectionflags	@""
	.align	4
.nv.constant0._Z9incrementPfj:
	.zero		908


//--------------------- SYMBOLS --------------------------

	.type		.nv.reservedSmem.offset0,@object
	.size		.nv.reservedSmem.offset0,0x4
